	.headerflags	@"EF_CUDA_TEXMODE_UNIFIED EF_CUDA_64BIT_ADDRESS EF_CUDA_ACCELERATORS EF_CUDA_SM90 EF_CUDA_VIRTUAL_SM(EF_CUDA_SM90)"
	.elftype	@"ET_EXEC"


//--------------------- .nv.info                  --------------------------
	.section	.nv.info,"",@"SHT_CUDA_INFO"
	.align	4


	//----- nvinfo : EIATTR_REGCOUNT
	.align		4
        /*0000*/ 	.byte	0x04, 0x2f
        /*0002*/ 	.short	(.L_3 - .L_2)
	.align		4
.L_2:
        /*0004*/ 	.word	index@(triton_poi_fused__native_batch_norm_legit_no_training_43)
        /*0008*/ 	.word	0x00000012


	//----- nvinfo : EIATTR_MIN_STACK_SIZE
	.align		4
.L_3:
        /*000c*/ 	.byte	0x04, 0x12
        /*000e*/ 	.short	(.L_5 - .L_4)
	.align		4
.L_4:
        /*0010*/ 	.word	index@(triton_poi_fused__native_batch_norm_legit_no_training_43)
        /*0014*/ 	.word	0x00000000


	//----- nvinfo : EIATTR_FRAME_SIZE
	.align		4
.L_5:
        /*0018*/ 	.byte	0x04, 0x11
        /*001a*/ 	.short	(.L_7 - .L_6)
	.align		4
.L_6:
        /*001c*/ 	.word	index@(triton_poi_fused__native_batch_norm_legit_no_training_43)
        /*0020*/ 	.word	0x00000000


	//----- nvinfo : EIATTR_MIN_STACK_SIZE
	.align		4
.L_7:
        /*0024*/ 	.byte	0x04, 0x12
        /*0026*/ 	.short	(.L_9 - .L_8)
	.align		4
.L_8:
        /*0028*/ 	.word	index@(triton_poi_fused__native_batch_norm_legit_no_training_43)
        /*002c*/ 	.word	0x00000000
.L_9:


//--------------------- .nv.info.triton_poi_fused__native_batch_norm_legit_no_training_43 --------------------------
	.section	.nv.info.triton_poi_fused__native_batch_norm_legit_no_training_43,"",@"SHT_CUDA_INFO"
	.sectionflags	@""
	.align	4


	//----- nvinfo : EIATTR_CUDA_API_VERSION
	.align		4
        /*0000*/ 	.byte	0x04, 0x37
        /*0002*/ 	.short	(.L_11 - .L_10)
.L_10:
        /*0004*/ 	.word	0x0000007c


	//----- nvinfo : EIATTR_KPARAM_INFO
	.align		4
.L_11:
        /*0008*/ 	.byte	0x04, 0x17
        /*000a*/ 	.short	(.L_13 - .L_12)
.L_12:
        /*000c*/ 	.word	0x00000000
        /*0010*/ 	.short	0x0006
        /*0012*/ 	.short	0x0030
        /*0014*/ 	.byte	0x00, 0xf0, 0x11, 0x00


	//----- nvinfo : EIATTR_KPARAM_INFO
	.align		4
.L_13:
        /*0018*/ 	.byte	0x04, 0x17
        /*001a*/ 	.short	(.L_15 - .L_14)
.L_14:
        /*001c*/ 	.word	0x00000000
        /*0020*/ 	.short	0x0005
        /*0022*/ 	.short	0x0028
        /*0024*/ 	.byte	0x00, 0xf4, 0x21, 0x00


	//----- nvinfo : EIATTR_KPARAM_INFO
	.align		4
.L_15:
        /*0028*/ 	.byte	0x04, 0x17
        /*002a*/ 	.short	(.L_17 - .L_16)
.L_16:
        /*002c*/ 	.word	0x00000000
        /*0030*/ 	.short	0x0004
        /*0032*/ 	.short	0x0020
        /*0034*/ 	.byte	0x00, 0xf4, 0x21, 0x00


	//----- nvinfo : EIATTR_KPARAM_INFO
	.align		4
.L_17:
        /*0038*/ 	.byte	0x04, 0x17
        /*003a*/ 	.short	(.L_19 - .L_18)
.L_18:
        /*003c*/ 	.word	0x00000000
        /*0040*/ 	.short	0x0003
        /*0042*/ 	.short	0x0018
        /*0044*/ 	.byte	0x00, 0xf4, 0x21, 0x00


	//----- nvinfo : EIATTR_KPARAM_INFO
	.align		4
.L_19:
        /*0048*/ 	.byte	0x04, 0x17
        /*004a*/ 	.short	(.L_21 - .L_20)
.L_20:
        /*004c*/ 	.word	0x00000000
        /*0050*/ 	.short	0x0002
        /*0052*/ 	.short	0x0010
        /*0054*/ 	.byte	0x00, 0xf4, 0x21, 0x00


	//----- nvinfo : EIATTR_KPARAM_INFO
	.align		4
.L_21:
        /*0058*/ 	.byte	0x04, 0x17
        /*005a*/ 	.short	(.L_23 - .L_22)
.L_22:
        /*005c*/ 	.word	0x00000000
        /*0060*/ 	.short	0x0001
        /*0062*/ 	.short	0x0008
        /*0064*/ 	.byte	0x00, 0xf4, 0x21, 0x00


	//----- nvinfo : EIATTR_KPARAM_INFO
	.align		4
.L_23:
        /*0068*/ 	.byte	0x04, 0x17
        /*006a*/ 	.short	(.L_25 - .L_24)
.L_24:
        /*006c*/ 	.word	0x00000000
        /*0070*/ 	.short	0x0000
        /*0072*/ 	.short	0x0000
        /*0074*/ 	.byte	0x00, 0xf4, 0x21, 0x00


	//----- nvinfo : EIATTR_SPARSE_MMA_MASK
	.align		4
.L_25:
        /*0078*/ 	.byte	0x03, 0x50
        /*007a*/ 	.short	0x0000


	//----- nvinfo : EIATTR_MAXREG_COUNT
	.align		4
        /*007c*/ 	.byte	0x03, 0x1b
        /*007e*/ 	.short	0x00ff


	//----- nvinfo : EIATTR_EXIT_INSTR_OFFSETS
	.align		4
        /*0080*/ 	.byte	0x04, 0x1c
        /*0082*/ 	.short	(.L_27 - .L_26)


	//   ....[0]....
.L_26:
        /*0084*/ 	.word	0x000002d0


	//   ....[1]....
        /*0088*/ 	.word	0x000002f0


	//----- nvinfo : EIATTR_REQNTID
	.align		4
.L_27:
        /*008c*/ 	.byte	0x04, 0x10
        /*008e*/ 	.short	(.L_29 - .L_28)
.L_28:
        /*0090*/ 	.word	0x00000080
        /*0094*/ 	.word	0x00000001
        /*0098*/ 	.word	0x00000001


	//----- nvinfo : EIATTR_CBANK_PARAM_SIZE
	.align		4
.L_29:
        /*009c*/ 	.byte	0x03, 0x19
        /*009e*/ 	.short	0x0034


	//----- nvinfo : EIATTR_PARAM_CBANK
	.align		4
        /*00a0*/ 	.byte	0x04, 0x0a
        /*00a2*/ 	.short	(.L_31 - .L_30)
	.align		4
.L_30:
        /*00a4*/ 	.word	index@(.nv.constant0.triton_poi_fused__native_batch_norm_legit_no_training_43)
        /*00a8*/ 	.short	0x0210
        /*00aa*/ 	.short	0x0034


	//----- nvinfo : EIATTR_SW_WAR
	.align		4
.L_31:
        /*00ac*/ 	.byte	0x04, 0x36
        /*00ae*/ 	.short	(.L_33 - .L_32)
.L_32:
        /*00b0*/ 	.word	0x00000008
.L_33:


//--------------------- .nv.callgraph             --------------------------
	.section	.nv.callgraph,"",@"SHT_CUDA_CALLGRAPH"
	.align	4
	.sectionentsize	8
	.align		4
        /*0000*/ 	.word	0x00000000
	.align		4
        /*0004*/ 	.word	0xffffffff
	.align		4
        /*0008*/ 	.word	0x00000000
	.align		4
        /*000c*/ 	.word	0xfffffffe
	.align		4
        /*0010*/ 	.word	0x00000000
	.align		4
        /*0014*/ 	.word	0xfffffffd
	.align		4
        /*0018*/ 	.word	0x00000000
	.align		4
        /*001c*/ 	.word	0xfffffffc


//--------------------- .nv.constant4             --------------------------
	.section	.nv.constant4,"a",@progbits
	.align	8
	.align		8
.nv.constant4:
        /*0000*/ 	.dword	_$_str
	.align		8
        /*0008*/ 	.dword	_$_str_$_2


//--------------------- .text.triton_poi_fused__native_batch_norm_legit_no_training_43 --------------------------
	.section	.text.triton_poi_fused__native_batch_norm_legit_no_training_43,"ax",@progbits
	.align	128
        .global         triton_poi_fused__native_batch_norm_legit_no_training_43
        .type           triton_poi_fused__native_batch_norm_legit_no_training_43,@function
        .size           triton_poi_fused__native_batch_norm_legit_no_training_43,(.L_x_1 - triton_poi_fused__native_batch_norm_legit_no_training_43)
        .other          triton_poi_fused__native_batch_norm_legit_no_training_43,@"STO_CUDA_ENTRY STV_DEFAULT"
triton_poi_fused__native_batch_norm_legit_no_training_43:
.text.triton_poi_fused__native_batch_norm_legit_no_training_43:
[----:B------:R-:W0:Y:S01]  /*0000*/  LDC R1, c[0x0][0x28] ;  /* 0x00000a00ff017b82 */ /* 0x000e220000000800 */
[----:B------:R-:W1:Y:S07]  /*0010*/  S2R R0, SR_TID.X ;  /* 0x0000000000007919 */ /* 0x000e6e0000002100 */
[----:B------:R-:W2:Y:S01]  /*0020*/  LDC.64 R8, c[0x0][0x220] ;  /* 0x00008800ff087b82 */ /* 0x000ea20000000a00 */
[----:B------:R-:W-:Y:S01]  /*0030*/  HFMA2.MMA R14, -RZ, RZ, 0, 0 ;  /* 0x00000000ff0e7435 */ /* 0x000fe200000001ff */
[----:B------:R-:W-:Y:S01]  /*0040*/  ULDC.64 UR4, c[0x0][0x208] ;  /* 0x0000820000047ab9 */ /* 0x000fe20000000a00 */
[----:B------:R-:W3:Y:S05]  /*0050*/  S2R R3, SR_CTAID.X ;  /* 0x0000000000037919 */ /* 0x000eea0000002500 */
[----:B------:R-:W4:Y:S08]  /*0060*/  LDC.64 R4, c[0x0][0x210] ;  /* 0x00008400ff047b82 */ /* 0x000f300000000a00 */
[----:B------:R-:W5:Y:S08]  /*0070*/  LDC.64 R6, c[0x0][0x218] ;  /* 0x00008600ff067b82 */ /* 0x000f700000000a00 */
[----:B------:R-:W5:Y:S01]  /*0080*/  LDC.64 R10, c[0x0][0x228] ;  /* 0x00008a00ff0a7b82 */ /* 0x000f620000000a00 */
[----:B-1----:R-:W-:-:S07]  /*0090*/  LOP3.LUT R0, R0, 0x7f, RZ, 0xc0, !PT ;  /* 0x0000007f00007812 */ /* 0x002fce00078ec0ff */
[----:B------:R-:W1:Y:S01]  /*00a0*/  LDC.64 R12, c[0x0][0x230] ;  /* 0x00008c00ff0c7b82 */ /* 0x000e620000000a00 */
[----:B---3--:R-:W-:-:S04]  /*00b0*/  LEA R0, R3, R0, 0x7 ;  /* 0x0000000003007211 */ /* 0x008fc800078e38ff */
[C---:B------:R-:W-:Y:S01]  /*00c0*/  ISETP.GE.AND P2, PT, R0.reuse, 0x600, PT ;  /* 0x000006000000780c */ /* 0x040fe20003f46270 */
[----:B------:R-:W-:-:S05]  /*00d0*/  IMAD.HI R2, R0, 0x2aaaaaab, RZ ;  /* 0x2aaaaaab00027827 */ /* 0x000fca00078e02ff */
[----:B------:R-:W-:-:S04]  /*00e0*/  SHF.R.U32.HI R3, RZ, 0x1f, R2 ;  /* 0x0000001fff037819 */ /* 0x000fc80000011602 */
[----:B------:R-:W-:-:S05]  /*00f0*/  LEA.HI R3, R2, R3, RZ, 0x1c ;  /* 0x0000000302037211 */ /* 0x000fca00078fe0ff */
[----:B------:R-:W-:-:S04]  /*0100*/  IMAD R15, R3, -0x60, R0 ;  /* 0xffffffa0030f7824 */ /* 0x000fc800078e0200 */
[----:B--2---:R-:W-:-:S05]  /*0110*/  IMAD.WIDE R8, R15, 0x4, R8 ;  /* 0x000000040f087825 */ /* 0x004fca00078e0208 */
[----:B------:R2:W3:Y:S01]  /*0120*/  @!P2 LDG.E.EL R14, desc[UR4][R8.64] ;  /* 0x00000004080ea981 */ /* 0x0004e2000c2e1900 */
[----:B------:R-:W-:Y:S01]  /*0130*/  CS2R R2, SRZ ;  /* 0x0000000000027805 */ /* 0x000fe2000001ff00 */
[----:B----4-:R-:W-:-:S04]  /*0140*/  IMAD.WIDE R4, R0, 0x4, R4 ;  /* 0x0000000400047825 */ /* 0x010fc800078e0204 */
[C---:B-----5:R-:W-:Y:S01]  /*0150*/  IMAD.WIDE R6, R15.reuse, 0x4, R6 ;  /* 0x000000040f067825 */ /* 0x060fe200078e0206 */
[----:B------:R4:W5:Y:S03]  /*0160*/  @!P2 LDG.E R2, desc[UR4][R4.64] ;  /* 0x000000040402a981 */ /* 0x000966000c1e1900 */
[C---:B0-2---:R-:W-:Y:S01]  /*0170*/  IMAD.WIDE R8, R15.reuse, 0x4, R10 ;  /* 0x000000040f087825 */ /* 0x045fe200078e020a */
[----:B------:R0:W5:Y:S03]  /*0180*/  @!P2 LDG.E.EL R3, desc[UR4][R6.64] ;  /* 0x000000040603a981 */ /* 0x000166000c2e1900 */
[----:B-1----:R-:W-:Y:S01]  /*0190*/  IMAD.WIDE R10, R15, 0x4, R12 ;  /* 0x000000040f0a7825 */ /* 0x002fe200078e020c */
[----:B------:R-:W-:Y:S01]  /*01a0*/  CS2R R12, SRZ ;  /* 0x00000000000c7805 */ /* 0x000fe2000001ff00 */
[----:B----4-:R-:W1:Y:S05]  /*01b0*/  LDC.64 R4, c[0x0][0x238] ;  /* 0x00008e00ff047b82 */ /* 0x010e6a0000000a00 */
[----:B------:R-:W2:Y:S04]  /*01c0*/  @!P2 LDG.E.EL R12, desc[UR4][R8.64] ;  /* 0x00000004080ca981 */ /* 0x000ea8000c2e1900 */
[----:B------:R-:W2:Y:S01]  /*01d0*/  @!P2 LDG.E.EL R13, desc[UR4][R10.64] ;  /* 0x000000040a0da981 */ /* 0x000ea2000c2e1900 */
[----:B0-----:R-:W-:Y:S01]  /*01e0*/  MOV R6, 0x3e800000 ;  /* 0x3e80000000067802 */ /* 0x001fe20000000f00 */
[----:B---3--:R-:W-:-:S04]  /*01f0*/  FADD R14, R14, 9.9999997473787516356e-06 ;  /* 0x3727c5ac0e0e7421 */ /* 0x008fc80000000000 */
[----:B------:R-:W0:Y:S01]  /*0200*/  MUFU.SQRT R15, R14 ;  /* 0x0000000e000f7308 */ /* 0x000e220000002000 */
[----:B-----5:R-:W-:Y:S01]  /*0210*/  FADD R2, -R3, R2 ;  /* 0x0000000203027221 */ /* 0x020fe20000000100 */
[C---:B0-----:R-:W-:Y:S02]  /*0220*/  FSETP.GT.AND P0, PT, R15.reuse, 8.50705917302346158658e+37, PT ;  /* 0x7e8000000f00780b */ /* 0x041fe40003f04000 */
[----:B------:R-:W-:Y:S02]  /*0230*/  FSETP.GEU.AND P1, PT, R15, 1.175494350822287508e-38, PT ;  /* 0x008000000f00780b */ /* 0x000fe40003f2e000 */
[----:B------:R-:W-:-:S09]  /*0240*/  FSEL R6, R6, 1, P0 ;  /* 0x3f80000006067808 */ /* 0x000fd20000000000 */
[----:B------:R-:W-:Y:S02]  /*0250*/  @P0 FMUL R15, R15, 0.25 ;  /* 0x3e8000000f0f0820 */ /* 0x000fe40000400000 */
[----:B------:R-:W-:Y:S02]  /*0260*/  @!P1 FMUL R6, R6, 16777216 ;  /* 0x4b80000006069820 */ /* 0x000fe40000400000 */
[----:B------:R-:W-:-:S06]  /*0270*/  @!P1 FMUL R15, R15, 16777216 ;  /* 0x4b8000000f0f9820 */ /* 0x000fcc0000400000 */
[----:B------:R-:W0:Y:S02]  /*0280*/  MUFU.RCP R15, R15 ;  /* 0x0000000f000f7308 */ /* 0x000e240000001000 */
[----:B0-----:R-:W-:-:S04]  /*0290*/  FMUL R3, R15, R6 ;  /* 0x000000060f037220 */ /* 0x001fc80000400000 */
[----:B------:R-:W-:Y:S01]  /*02a0*/  FMUL R6, R2, R3 ;  /* 0x0000000302067220 */ /* 0x000fe20000400000 */
[----:B-1----:R-:W-:-:S04]  /*02b0*/  IMAD.WIDE R2, R0, 0x4, R4 ;  /* 0x0000000400027825 */ /* 0x002fc800078e0204 */
[----:B--2---:R-:W-:Y:S01]  /*02c0*/  FFMA R13, R6, R12, R13 ;  /* 0x0000000c060d7223 */ /* 0x004fe2000000000d */
[----:B------:R-:W-:Y:S06]  /*02d0*/  @P2 EXIT ;  /* 0x000000000000294d */ /* 0x000fec0003800000 */
[----:B------:R-:W-:Y:S01]  /*02e0*/  STG.E desc[UR4][R2.64], R13 ;  /* 0x0000000d02007986 */ /* 0x000fe2000c101904 */
[----:B------:R-:W-:Y:S05]  /*02f0*/  EXIT ;  /* 0x000000000000794d */ /* 0x000fea0003800000 */
.L_x_0:
[----:B------:R-:W-:-:S00]  /*0300*/  BRA `(.L_x_0) ;  /* 0xfffffffc00fc7947 */ /* 0x000fc0000383ffff */
[----:B------:R-:W-:-:S00]  /*0310*/  NOP ;  /* 0x0000000000007918 */ /* 0x000fc00000000000 */
        /* <DEDUP_REMOVED lines=14> */
.L_x_1:


//--------------------- .nv.global.init           --------------------------
	.section	.nv.global.init,"aw",@progbits
.nv.global.init:
	.type		_$_str,@object
	.size		_$_str,(_$_str_$_2 - _$_str)
_$_str:
        /*0000*/ 	.byte	0x5f, 0x5f, 0x43, 0x55, 0x44, 0x41, 0x5f, 0x46, 0x54, 0x5a, 0x00
	.type		_$_str_$_2,@object
	.size		_$_str_$_2,(.L_1 - _$_str_$_2)
_$_str_$_2:
        /*000b*/ 	.byte	0x5f, 0x5f, 0x43, 0x55, 0x44, 0x41, 0x5f, 0x50, 0x52, 0x45, 0x43, 0x5f, 0x53, 0x51, 0x52, 0x54
        /*001b*/ 	.byte	0x00
.L_1:


//--------------------- .nv.constant0.triton_poi_fused__native_batch_norm_legit_no_training_43 --------------------------
	.section	.nv.constant0.triton_poi_fused__native_batch_norm_legit_no_training_43,"a",@progbits
	.sectionflags	@""
	.align	4
.nv.constant0.triton_poi_fused__native_batch_norm_legit_no_training_43:
	.zero		580
